//
// Generated by NVIDIA NVVM Compiler
//
// Compiler Build ID: CL-36424714
// Cuda compilation tools, release 13.0, V13.0.88
// Based on NVVM 20.0.0
//

.version 9.0
.target sm_100
.address_size 64

	// .globl	_Z7kernel1PPd

.visible .entry _Z7kernel1PPd(
	.param .u64 .ptr .align 1 _Z7kernel1PPd_param_0
)
{
	.reg .pred 	%p<3>;
	.reg .b32 	%r<10>;
	.reg .b64 	%rd<33>;
	.reg .b64 	%fd<13>;

	ld.param.u64 	%rd4, [_Z7kernel1PPd_param_0];
	cvta.to.global.u64 	%rd5, %rd4;
	mov.u32 	%r1, %tid.x;
	add.s64 	%rd1, %rd5, 16;
	mov.b32 	%r8, 0;
	mul.wide.u32 	%rd8, %r1, 8;
$L__BB0_1:
	mov.b32 	%r9, 0;
	mov.u64 	%rd32, %rd1;
$L__BB0_2:
	ld.global.u64 	%rd6, [%rd32+-16];
	cvta.to.global.u64 	%rd7, %rd6;
	add.s64 	%rd9, %rd7, %rd8;
	ld.global.f64 	%fd1, [%rd9+8];
	ld.global.u64 	%rd10, [%rd32+-8];
	cvta.to.global.u64 	%rd11, %rd10;
	add.s64 	%rd12, %rd11, %rd8;
	ld.global.f64 	%fd2, [%rd12+8];
	add.f64 	%fd3, %fd1, %fd2;
	st.global.f64 	[%rd12+8], %fd3;
	ld.global.u64 	%rd13, [%rd32+-8];
	cvta.to.global.u64 	%rd14, %rd13;
	add.s64 	%rd15, %rd14, %rd8;
	ld.global.f64 	%fd4, [%rd15+8];
	ld.global.u64 	%rd16, [%rd32];
	cvta.to.global.u64 	%rd17, %rd16;
	add.s64 	%rd18, %rd17, %rd8;
	ld.global.f64 	%fd5, [%rd18+8];
	add.f64 	%fd6, %fd4, %fd5;
	st.global.f64 	[%rd18+8], %fd6;
	ld.global.u64 	%rd19, [%rd32];
	cvta.to.global.u64 	%rd20, %rd19;
	add.s64 	%rd21, %rd20, %rd8;
	ld.global.f64 	%fd7, [%rd21+8];
	ld.global.u64 	%rd22, [%rd32+8];
	cvta.to.global.u64 	%rd23, %rd22;
	add.s64 	%rd24, %rd23, %rd8;
	ld.global.f64 	%fd8, [%rd24+8];
	add.f64 	%fd9, %fd7, %fd8;
	st.global.f64 	[%rd24+8], %fd9;
	setp.eq.s32 	%p1, %r9, 4092;
	@%p1 bra 	$L__BB0_4;
	ld.global.u64 	%rd25, [%rd32+8];
	cvta.to.global.u64 	%rd26, %rd25;
	add.s64 	%rd28, %rd26, %rd8;
	ld.global.f64 	%fd10, [%rd28+8];
	ld.global.u64 	%rd29, [%rd32+16];
	cvta.to.global.u64 	%rd30, %rd29;
	add.s64 	%rd31, %rd30, %rd8;
	ld.global.f64 	%fd11, [%rd31+8];
	add.f64 	%fd12, %fd10, %fd11;
	st.global.f64 	[%rd31+8], %fd12;
	add.s32 	%r9, %r9, 4;
	add.s64 	%rd32, %rd32, 32;
	bra.uni 	$L__BB0_2;
$L__BB0_4:
	add.s32 	%r8, %r8, 1;
	setp.ne.s32 	%p2, %r8, 100;
	@%p2 bra 	$L__BB0_1;
	ret;

}
	// .globl	_Z7kernel2PPd
.visible .entry _Z7kernel2PPd(
	.param .u64 .ptr .align 1 _Z7kernel2PPd_param_0
)
{
	.reg .pred 	%p<3>;
	.reg .b32 	%r<10>;
	.reg .b64 	%rd<33>;
	.reg .b64 	%fd<13>;

	ld.param.u64 	%rd4, [_Z7kernel2PPd_param_0];
	cvta.to.global.u64 	%rd5, %rd4;
	mov.u32 	%r1, %tid.x;
	add.s64 	%rd1, %rd5, 16;
	mov.b32 	%r8, 0;
	mul.wide.u32 	%rd8, %r1, 8;
$L__BB1_1:
	mov.b32 	%r9, 0;
	mov.u64 	%rd32, %rd1;
$L__BB1_2:
	ld.global.u64 	%rd6, [%rd32+-16];
	cvta.to.global.u64 	%rd7, %rd6;
	add.s64 	%rd9, %rd7, %rd8;
	ld.global.f64 	%fd1, [%rd9+8];
	ld.global.u64 	%rd10, [%rd32+-8];
	cvta.to.global.u64 	%rd11, %rd10;
	add.s64 	%rd12, %rd11, %rd8;
	ld.global.f64 	%fd2, [%rd12+8];
	add.f64 	%fd3, %fd1, %fd2;
	st.global.f64 	[%rd12+8], %fd3;
	ld.global.u64 	%rd13, [%rd32+-8];
	cvta.to.global.u64 	%rd14, %rd13;
	add.s64 	%rd15, %rd14, %rd8;
	ld.global.f64 	%fd4, [%rd15+8];
	ld.global.u64 	%rd16, [%rd32];
	cvta.to.global.u64 	%rd17, %rd16;
	add.s64 	%rd18, %rd17, %rd8;
	ld.global.f64 	%fd5, [%rd18+8];
	add.f64 	%fd6, %fd4, %fd5;
	st.global.f64 	[%rd18+8], %fd6;
	ld.global.u64 	%rd19, [%rd32];
	cvta.to.global.u64 	%rd20, %rd19;
	add.s64 	%rd21, %rd20, %rd8;
	ld.global.f64 	%fd7, [%rd21+8];
	ld.global.u64 	%rd22, [%rd32+8];
	cvta.to.global.u64 	%rd23, %rd22;
	add.s64 	%rd24, %rd23, %rd8;
	ld.global.f64 	%fd8, [%rd24+8];
	add.f64 	%fd9, %fd7, %fd8;
	st.global.f64 	[%rd24+8], %fd9;
	setp.eq.s32 	%p1, %r9, 4092;
	@%p1 bra 	$L__BB1_4;
	ld.global.u64 	%rd25, [%rd32+8];
	cvta.to.global.u64 	%rd26, %rd25;
	add.s64 	%rd28, %rd26, %rd8;
	ld.global.f64 	%fd10, [%rd28+8];
	ld.global.u64 	%rd29, [%rd32+16];
	cvta.to.global.u64 	%rd30, %rd29;
	add.s64 	%rd31, %rd30, %rd8;
	ld.global.f64 	%fd11, [%rd31+8];
	add.f64 	%fd12, %fd10, %fd11;
	st.global.f64 	[%rd31+8], %fd12;
	add.s32 	%r9, %r9, 4;
	add.s64 	%rd32, %rd32, 32;
	bra.uni 	$L__BB1_2;
$L__BB1_4:
	add.s32 	%r8, %r8, 1;
	setp.ne.s32 	%p2, %r8, 100;
	@%p2 bra 	$L__BB1_1;
	ret;

}


// ===== COMPILED SASS (sm_100) =====

	.target	sm_100

	.elftype	@"ET_EXEC"


//--------------------- .note.nv.tkinfo           --------------------------
	.section	.note.nv.tkinfo,"",@"SHT_NOTE"
	.sectionflags	@"SHF_NOTE_NV_TKINFO"
	.tkinfo
        /*0018*/ 	.word	0x00000002
        /*0030*/ 	.string	""
        /*0030*/ 	.string	"ptxas"
        /*0030*/ 	.string	"Cuda compilation tools, release 13.0, V13.0.88"
        /*0030*/ 	.string	"Build cuda_13.0.r13.0/compiler.36424714_0"
        /*0030*/ 	.string	"-arch sm_100 -m 64 "



//--------------------- .note.nv.cuinfo           --------------------------
	.section	.note.nv.cuinfo,"",@"SHT_NOTE"
	.sectionflags	@"SHF_NOTE_NV_CUINFO"
        /*0018*/ 	.short	0x0002
        /*001a*/ 	.short	0x0064
        /*001c*/ 	.short	0x0082
	.zero		2


//--------------------- .nv.info                  --------------------------
	.section	.nv.info,"",@"SHT_CUDA_INFO"
	.align	4


	//----- nvinfo : EIATTR_REGCOUNT
	.align		4
        /*0000*/ 	.byte	0x04, 0x2f
        /*0002*/ 	.short	(.L_1 - .L_0)
	.align		4
.L_0:
        /*0004*/ 	.word	index@(_Z7kernel1PPd)
        /*0008*/ 	.word	0x00000018


	//----- nvinfo : EIATTR_FRAME_SIZE
	.align		4
.L_1:
        /*000c*/ 	.byte	0x04, 0x11
        /*000e*/ 	.short	(.L_3 - .L_2)
	.align		4
.L_2:
        /*0010*/ 	.word	index@(_Z7kernel1PPd)
        /*0014*/ 	.word	0x00000000


	//----- nvinfo : EIATTR_REGCOUNT
	.align		4
.L_3:
        /*0018*/ 	.byte	0x04, 0x2f
        /*001a*/ 	.short	(.L_5 - .L_4)
	.align		4
.L_4:
        /*001c*/ 	.word	index@(_Z7kernel2PPd)
        /*0020*/ 	.word	0x00000018


	//----- nvinfo : EIATTR_FRAME_SIZE
	.align		4
.L_5:
        /*0024*/ 	.byte	0x04, 0x11
        /*0026*/ 	.short	(.L_7 - .L_6)
	.align		4
.L_6:
        /*0028*/ 	.word	index@(_Z7kernel2PPd)
        /*002c*/ 	.word	0x00000000


	//----- nvinfo : EIATTR_MIN_STACK_SIZE
	.align		4
.L_7:
        /*0030*/ 	.byte	0x04, 0x12
        /*0032*/ 	.short	(.L_9 - .L_8)
	.align		4
.L_8:
        /*0034*/ 	.word	index@(_Z7kernel2PPd)
        /*0038*/ 	.word	0x00000000


	//----- nvinfo : EIATTR_MIN_STACK_SIZE
	.align		4
.L_9:
        /*003c*/ 	.byte	0x04, 0x12
        /*003e*/ 	.short	(.L_11 - .L_10)
	.align		4
.L_10:
        /*0040*/ 	.word	index@(_Z7kernel1PPd)
        /*0044*/ 	.word	0x00000000
.L_11:


//--------------------- .nv.compat                --------------------------
	.section	.nv.compat,"",@"SHT_CUDA_COMPAT_INFO"
	.align	4
        /*0000*/ 	.byte	0x02, 0x09, 0x00, 0x00, 0x02, 0x02, 0x01, 0x00, 0x02, 0x05, 0x05, 0x00, 0x03, 0x07, 0x01, 0x01
        /*0010*/ 	.byte	0x02, 0x03, 0x00, 0x00, 0x02, 0x06, 0x01, 0x00, 0x04, 0x0b, 0x08, 0x00, 0x01, 0x00, 0x00, 0x00
        /*0020*/ 	.byte	0x00, 0x00, 0x00, 0x00


//--------------------- .nv.info._Z7kernel2PPd    --------------------------
	.section	.nv.info._Z7kernel2PPd,"",@"SHT_CUDA_INFO"
	.sectionflags	@""
	.align	4


	//----- nvinfo : EIATTR_CUDA_API_VERSION
	.align		4
        /*0000*/ 	.byte	0x04, 0x37
        /*0002*/ 	.short	(.L_13 - .L_12)
.L_12:
        /*0004*/ 	.word	0x00000082


	//----- nvinfo : EIATTR_KPARAM_INFO
	.align		4
.L_13:
        /*0008*/ 	.byte	0x04, 0x17
        /*000a*/ 	.short	(.L_15 - .L_14)
.L_14:
        /*000c*/ 	.word	0x00000000
        /*0010*/ 	.short	0x0000
        /*0012*/ 	.short	0x0000
        /*0014*/ 	.byte	0x00, 0xf5, 0x21, 0x00


	//----- nvinfo : EIATTR_SPARSE_MMA_MASK
	.align		4
.L_15:
        /*0018*/ 	.byte	0x03, 0x50
        /*001a*/ 	.short	0x0000


	//----- nvinfo : EIATTR_MAXREG_COUNT
	.align		4
        /*001c*/ 	.byte	0x03, 0x1b
        /*001e*/ 	.short	0x00ff


	//----- nvinfo : EIATTR_MERCURY_ISA_VERSION
	.align		4
        /*0020*/ 	.byte	0x03, 0x5f
        /*0022*/ 	.short	0x0101


	//----- nvinfo : EIATTR_VRC_CTA_INIT_COUNT
	.align		4
        /*0024*/ 	.byte	0x02, 0x4a
	.zero		1
	.zero		1


	//----- nvinfo : EIATTR_EXIT_INSTR_OFFSETS
	.align		4
        /*0028*/ 	.byte	0x04, 0x1c
        /*002a*/ 	.short	(.L_17 - .L_16)


	//   ....[0]....
.L_16:
        /*002c*/ 	.word	0x000008e0


	//----- nvinfo : EIATTR_CBANK_PARAM_SIZE
	.align		4
.L_17:
        /*0030*/ 	.byte	0x03, 0x19
        /*0032*/ 	.short	0x0008


	//----- nvinfo : EIATTR_PARAM_CBANK
	.align		4
        /*0034*/ 	.byte	0x04, 0x0a
        /*0036*/ 	.short	(.L_19 - .L_18)
	.align		4
.L_18:
        /*0038*/ 	.word	index@(.nv.constant0._Z7kernel2PPd)
        /*003c*/ 	.short	0x0380
        /*003e*/ 	.short	0x0008


	//----- nvinfo : EIATTR_SW_WAR
	.align		4
.L_19:
        /*0040*/ 	.byte	0x04, 0x36
        /*0042*/ 	.short	(.L_21 - .L_20)
.L_20:
        /*0044*/ 	.word	0x00000008
.L_21:


//--------------------- .nv.info._Z7kernel1PPd    --------------------------
	.section	.nv.info._Z7kernel1PPd,"",@"SHT_CUDA_INFO"
	.sectionflags	@""
	.align	4


	//----- nvinfo : EIATTR_CUDA_API_VERSION
	.align		4
        /*0000*/ 	.byte	0x04, 0x37
        /*0002*/ 	.short	(.L_23 - .L_22)
.L_22:
        /*0004*/ 	.word	0x00000082


	//----- nvinfo : EIATTR_KPARAM_INFO
	.align		4
.L_23:
        /*0008*/ 	.byte	0x04, 0x17
        /*000a*/ 	.short	(.L_25 - .L_24)
.L_24:
        /*000c*/ 	.word	0x00000000
        /*0010*/ 	.short	0x0000
        /*0012*/ 	.short	0x0000
        /*0014*/ 	.byte	0x00, 0xf5, 0x21, 0x00


	//----- nvinfo : EIATTR_SPARSE_MMA_MASK
	.align		4
.L_25:
        /*0018*/ 	.byte	0x03, 0x50
        /*001a*/ 	.short	0x0000


	//----- nvinfo : EIATTR_MAXREG_COUNT
	.align		4
        /*001c*/ 	.byte	0x03, 0x1b
        /*001e*/ 	.short	0x00ff


	//----- nvinfo : EIATTR_MERCURY_ISA_VERSION
	.align		4
        /*0020*/ 	.byte	0x03, 0x5f
        /*0022*/ 	.short	0x0101


	//----- nvinfo : EIATTR_VRC_CTA_INIT_COUNT
	.align		4
        /*0024*/ 	.byte	0x02, 0x4a
	.zero		1
	.zero		1


	//----- nvinfo : EIATTR_EXIT_INSTR_OFFSETS
	.align		4
        /*0028*/ 	.byte	0x04, 0x1c
        /*002a*/ 	.short	(.L_27 - .L_26)


	//   ....[0]....
.L_26:
        /*002c*/ 	.word	0x000008e0


	//----- nvinfo : EIATTR_CBANK_PARAM_SIZE
	.align		4
.L_27:
        /*0030*/ 	.byte	0x03, 0x19
        /*0032*/ 	.short	0x0008


	//----- nvinfo : EIATTR_PARAM_CBANK
	.align		4
        /*0034*/ 	.byte	0x04, 0x0a
        /*0036*/ 	.short	(.L_29 - .L_28)
	.align		4
.L_28:
        /*0038*/ 	.word	index@(.nv.constant0._Z7kernel1PPd)
        /*003c*/ 	.short	0x0380
        /*003e*/ 	.short	0x0008


	//----- nvinfo : EIATTR_SW_WAR
	.align		4
.L_29:
        /*0040*/ 	.byte	0x04, 0x36
        /*0042*/ 	.short	(.L_31 - .L_30)
.L_30:
        /*0044*/ 	.word	0x00000008
.L_31:


//--------------------- .nv.callgraph             --------------------------
	.section	.nv.callgraph,"",@"SHT_CUDA_CALLGRAPH"
	.align	4
	.sectionentsize	8
	.align		4
        /*0000*/ 	.word	0x00000000
	.align		4
        /*0004*/ 	.word	0xffffffff
	.align		4
        /*0008*/ 	.word	0x00000000
	.align		4
        /*000c*/ 	.word	0xfffffffe
	.align		4
        /*0010*/ 	.word	0x00000000
	.align		4
        /*0014*/ 	.word	0xfffffffd
	.align		4
        /*0018*/ 	.word	0x00000000
	.align		4
        /*001c*/ 	.word	0xfffffffc


//--------------------- .text._Z7kernel2PPd       --------------------------
	.section	.text._Z7kernel2PPd,"ax",@progbits
	.align	128
        .global         _Z7kernel2PPd
        .type           _Z7kernel2PPd,@function
        .size           _Z7kernel2PPd,(.L_x_6 - _Z7kernel2PPd)
        .other          _Z7kernel2PPd,@"STO_CUDA_ENTRY STV_DEFAULT"
_Z7kernel2PPd:
.text._Z7kernel2PPd:
[----:B------:R-:W-:Y:S01]  /*0000*/  LDC R1, c[0x0][0x37c] ;  /* 0x0000df00ff017b82 */ /* 0x000fe20000000800 */
[----:B------:R-:W0:Y:S01]  /*0010*/  LDCU.64 UR6, c[0x0][0x380] ;  /* 0x00007000ff0677ac */ /* 0x000e220008000a00 */
[----:B------:R-:W1:Y:S01]  /*0020*/  S2R R0, SR_TID.X ;  /* 0x0000000000007919 */ /* 0x000e620000002100 */
[----:B------:R-:W2:Y:S01]  /*0030*/  LDCU.64 UR8, c[0x0][0x358] ;  /* 0x00006b00ff0877ac */ /* 0x000ea20008000a00 */
[----:B------:R-:W-:Y:S01]  /*0040*/  UMOV UR4, URZ ;  /* 0x000000ff00047c82 */ /* 0x000fe20008000000 */
[----:B0-----:R-:W-:-:S04]  /*0050*/  UIADD3 UR6, UP0, UPT, UR6, 0x10, URZ ;  /* 0x0000001006067890 */ /* 0x001fc8000ff1e0ff */
[----:B------:R-:W-:Y:S02]  /*0060*/  UIADD3.X UR7, UPT, UPT, URZ, UR7, URZ, UP0, !UPT ;  /* 0x00000007ff077290 */ /* 0x000fe400087fe4ff */
[----:B------:R-:W-:-:S04]  /*0070*/  MOV R2, UR6 ;  /* 0x0000000600027c02 */ /* 0x000fc80008000f00 */
[----:B--2---:R-:W-:-:S07]  /*0080*/  MOV R3, UR7 ;  /* 0x0000000700037c02 */ /* 0x004fce0008000f00 */
.L_x_1:
[----:B------:R-:W1:Y:S04]  /*0090*/  LDG.E.64 R4, desc[UR8][R2.64+-0x10] ;  /* 0xfffff00802047981 */ /* 0x000e68000c1e1b00 */
[----:B--2---:R-:W2:Y:S01]  /*00a0*/  LDG.E.64 R6, desc[UR8][R2.64+-0x8] ;  /* 0xfffff80802067981 */ /* 0x004ea2000c1e1b00 */
[----:B-1----:R-:W-:-:S04]  /*00b0*/  IMAD.WIDE.U32 R4, R0, 0x8, R4 ;  /* 0x0000000800047825 */ /* 0x002fc800078e0004 */
[----:B--2---:R-:W-:Y:S02]  /*00c0*/  IMAD.WIDE.U32 R6, R0, 0x8, R6 ;  /* 0x0000000800067825 */ /* 0x004fe400078e0006 */
[----:B------:R-:W2:Y:S04]  /*00d0*/  LDG.E.64 R4, desc[UR8][R4.64+0x8] ;  /* 0x0000080804047981 */ /* 0x000ea8000c1e1b00 */
[----:B------:R-:W2:Y:S02]  /*00e0*/  LDG.E.64 R8, desc[UR8][R6.64+0x8] ;  /* 0x0000080806087981 */ /* 0x000ea4000c1e1b00 */
[----:B--2---:R-:W-:-:S07]  /*00f0*/  DADD R8, R4, R8 ;  /* 0x0000000004087229 */ /* 0x004fce0000000008 */
[----:B------:R0:W-:Y:S04]  /*0100*/  STG.E.64 desc[UR8][R6.64+0x8], R8 ;  /* 0x0000080806007986 */ /* 0x0001e8000c101b08 */
[----:B------:R-:W2:Y:S04]  /*0110*/  LDG.E.64 R10, desc[UR8][R2.64+-0x8] ;  /* 0xfffff808020a7981 */ /* 0x000ea8000c1e1b00 */
[----:B------:R-:W3:Y:S01]  /*0120*/  LDG.E.64 R12, desc[UR8][R2.64] ;  /* 0x00000008020c7981 */ /* 0x000ee2000c1e1b00 */
[----:B--2---:R-:W-:-:S04]  /*0130*/  IMAD.WIDE.U32 R10, R0, 0x8, R10 ;  /* 0x00000008000a7825 */ /* 0x004fc800078e000a */
[----:B---3--:R-:W-:Y:S02]  /*0140*/  IMAD.WIDE.U32 R12, R0, 0x8, R12 ;  /* 0x00000008000c7825 */ /* 0x008fe400078e000c */
        /* <DEDUP_REMOVED lines=9> */
[----:B0-----:R-:W2:Y:S01]  /*01e0*/  LDG.E.64 R6, desc[UR8][R16.64+0x8] ;  /* 0x0000080810067981 */ /* 0x001ea2000c1e1b00 */
[----:B------:R-:W-:Y:S01]  /*01f0*/  UIADD3 UR4, UPT, UPT, UR4, 0x1, URZ ;  /* 0x0000000104047890 */ /* 0x000fe2000fffe0ff */
[----:B------:R-:W-:Y:S01]  /*0200*/  MOV R20, UR6 ;  /* 0x0000000600147c02 */ /* 0x000fe20008000f00 */
[----:B------:R-:W-:Y:S01]  /*0210*/  UMOV UR5, URZ ;  /* 0x000000ff00057c82 */ /* 0x000fe20008000000 */
[----:B------:R-:W-:Y:S01]  /*0220*/  MOV R21, UR7 ;  /* 0x0000000700157c02 */ /* 0x000fe20008000f00 */
[----:B------:R-:W-:Y:S01]  /*0230*/  UISETP.NE.AND UP1, UPT, UR4, 0x64, UPT ;  /* 0x000000640400788c */ /* 0x000fe2000bf25270 */
[----:B--2---:R-:W-:-:S07]  /*0240*/  DADD R6, R4, R6 ;  /* 0x0000000004067229 */ /* 0x004fce0000000006 */
[----:B------:R1:W-:Y:S04]  /*0250*/  STG.E.64 desc[UR8][R16.64+0x8], R6 ;  /* 0x0000080610007986 */ /* 0x0003e8000c101b08 */
.L_x_0:
[----:B------:R-:W-:Y:S02]  /*0260*/  MOV R4, R20 ;  /* 0x0000001400047202 */ /* 0x000fe40000000f00 */
[----:B------:R-:W-:-:S05]  /*0270*/  MOV R5, R21 ;  /* 0x0000001500057202 */ /* 0x000fca0000000f00 */
[----:B-12---:R-:W2:Y:S04]  /*0280*/  LDG.E.64 R6, desc[UR8][R4.64+0x8] ;  /* 0x0000080804067981 */ /* 0x006ea8000c1e1b00 */
        /* <DEDUP_REMOVED lines=20> */
[----:B0-----:R-:W2:Y:S02]  /*03d0*/  LDG.E.64 R8, desc[UR8][R18.64+0x8] ;  /* 0x0000080812087981 */ /* 0x001ea4000c1e1b00 */
[----:B--2---:R-:W-:-:S07]  /*03e0*/  DADD R8, R6, R8 ;  /* 0x0000000006087229 */ /* 0x004fce0000000008 */
[----:B------:R0:W-:Y:S04]  /*03f0*/  STG.E.64 desc[UR8][R18.64+0x8], R8 ;  /* 0x0000080812007986 */ /* 0x0001e8000c101b08 */
[----:B------:R-:W2:Y:S04]  /*0400*/  LDG.E.64 R10, desc[UR8][R4.64+0x20] ;  /* 0x00002008040a7981 */ /* 0x000ea8000c1e1b00 */
[----:B------:R-:W3:Y:S01]  /*0410*/  LDG.E.64 R12, desc[UR8][R4.64+0x28] ;  /* 0x00002808040c7981 */ /* 0x000ee2000c1e1b00 */
[----:B--2---:R-:W-:-:S04]  /*0420*/  IMAD.WIDE.U32 R10, R0, 0x8, R10 ;  /* 0x00000008000a7825 */ /* 0x004fc800078e000a */
[----:B---3--:R-:W-:Y:S02]  /*0430*/  IMAD.WIDE.U32 R12, R0, 0x8, R12 ;  /* 0x00000008000c7825 */ /* 0x008fe400078e000c */
[----:B------:R-:W2:Y:S04]  /*0440*/  LDG.E.64 R10, desc[UR8][R10.64+0x8] ;  /* 0x000008080a0a7981 */ /* 0x000ea8000c1e1b00 */
[----:B-1----:R-:W2:Y:S02]  /*0450*/  LDG.E.64 R14, desc[UR8][R12.64+0x8] ;  /* 0x000008080c0e7981 */ /* 0x002ea4000c1e1b00 */
        /* <DEDUP_REMOVED lines=26> */
[----:B------:R-:W1:Y:S04]  /*0600*/  LDG.E.64 R8, desc[UR8][R4.64+0x40] ;  /* 0x0000400804087981 */ /* 0x000e68000c1e1b00 */
[----:B------:R-:W2:Y:S01]  /*0610*/  LDG.E.64 R10, desc[UR8][R4.64+0x48] ;  /* 0x00004808040a7981 */ /* 0x000ea2000c1e1b00 */
        /* <DEDUP_REMOVED lines=14> */
[----:B------:R-:W3:Y:S04]  /*0700*/  LDG.E.64 R12, desc[UR8][R4.64+0x50] ;  /* 0x00005008040c7981 */ /* 0x000ee8000c1e1b00 */
[----:B0-----:R-:W4:Y:S01]  /*0710*/  LDG.E.64 R14, desc[UR8][R4.64+0x58] ;  /* 0x00005808040e7981 */ /* 0x001f22000c1e1b00 */
[----:B---3--:R-:W-:-:S04]  /*0720*/  IMAD.WIDE.U32 R12, R0, 0x8, R12 ;  /* 0x00000008000c7825 */ /* 0x008fc800078e000c */
[----:B----4-:R-:W-:Y:S02]  /*0730*/  IMAD.WIDE.U32 R14, R0, 0x8, R14 ;  /* 0x00000008000e7825 */ /* 0x010fe400078e000e */
[----:B------:R-:W3:Y:S04]  /*0740*/  LDG.E.64 R12, desc[UR8][R12.64+0x8] ;  /* 0x000008080c0c7981 */ /* 0x000ee8000c1e1b00 */
[----:B------:R-:W3:Y:S02]  /*0750*/  LDG.E.64 R16, desc[UR8][R14.64+0x8] ;  /* 0x000008080e107981 */ /* 0x000ee4000c1e1b00 */
[----:B---3--:R-:W-:-:S07]  /*0760*/  DADD R16, R12, R16 ;  /* 0x000000000c107229 */ /* 0x008fce0000000010 */
[----:B------:R0:W-:Y:S04]  /*0770*/  STG.E.64 desc[UR8][R14.64+0x8], R16 ;  /* 0x000008100e007986 */ /* 0x0001e8000c101b08 */
[----:B------:R-:W3:Y:S04]  /*0780*/  LDG.E.64 R6, desc[UR8][R4.64+0x58] ;  /* 0x0000580804067981 */ /* 0x000ee8000c1e1b00 */
[----:B-1----:R-:W4:Y:S01]  /*0790*/  LDG.E.64 R18, desc[UR8][R4.64+0x60] ;  /* 0x0000600804127981 */ /* 0x002f22000c1e1b00 */
[----:B---3--:R-:W-:-:S04]  /*07a0*/  IMAD.WIDE.U32 R6, R0, 0x8, R6 ;  /* 0x0000000800067825 */ /* 0x008fc800078e0006 */
[----:B----4-:R-:W-:Y:S02]  /*07b0*/  IMAD.WIDE.U32 R18, R0, 0x8, R18 ;  /* 0x0000000800127825 */ /* 0x010fe400078e0012 */
[----:B------:R-:W3:Y:S04]  /*07c0*/  LDG.E.64 R6, desc[UR8][R6.64+0x8] ;  /* 0x0000080806067981 */ /* 0x000ee8000c1e1b00 */
[----:B--2---:R-:W3:Y:S02]  /*07d0*/  LDG.E.64 R8, desc[UR8][R18.64+0x8] ;  /* 0x0000080812087981 */ /* 0x004ee4000c1e1b00 */
[----:B---3--:R-:W-:-:S07]  /*07e0*/  DADD R8, R6, R8 ;  /* 0x0000000006087229 */ /* 0x008fce0000000008 */
[----:B------:R2:W-:Y:S04]  /*07f0*/  STG.E.64 desc[UR8][R18.64+0x8], R8 ;  /* 0x0000080812007986 */ /* 0x0005e8000c101b08 */
[----:B------:R-:W3:Y:S04]  /*0800*/  LDG.E.64 R10, desc[UR8][R4.64+0x60] ;  /* 0x00006008040a7981 */ /* 0x000ee8000c1e1b00 */
[----:B------:R-:W4:Y:S01]  /*0810*/  LDG.E.64 R12, desc[UR8][R4.64+0x68] ;  /* 0x00006808040c7981 */ /* 0x000f22000c1e1b00 */
[----:B---3--:R-:W-:-:S04]  /*0820*/  IMAD.WIDE.U32 R10, R0, 0x8, R10 ;  /* 0x00000008000a7825 */ /* 0x008fc800078e000a */
[----:B----4-:R-:W-:Y:S02]  /*0830*/  IMAD.WIDE.U32 R12, R0, 0x8, R12 ;  /* 0x00000008000c7825 */ /* 0x010fe400078e000c */
[----:B------:R-:W3:Y:S04]  /*0840*/  LDG.E.64 R10, desc[UR8][R10.64+0x8] ;  /* 0x000008080a0a7981 */ /* 0x000ee8000c1e1b00 */
[----:B0-----:R-:W3:Y:S01]  /*0850*/  LDG.E.64 R14, desc[UR8][R12.64+0x8] ;  /* 0x000008080c0e7981 */ /* 0x001ee2000c1e1b00 */
[----:B------:R-:W-:Y:S01]  /*0860*/  UIADD3 UR5, UPT, UPT, UR5, 0xc, URZ ;  /* 0x0000000c05057890 */ /* 0x000fe2000fffe0ff */
[----:B------:R-:W-:-:S03]  /*0870*/  IADD3 R20, P0, PT, R4, 0x60, RZ ;  /* 0x0000006004147810 */ /* 0x000fc60007f1e0ff */
[----:B------:R-:W-:Y:S01]  /*0880*/  UISETP.NE.AND UP0, UPT, UR5, 0xffc, UPT ;  /* 0x00000ffc0500788c */ /* 0x000fe2000bf05270 */
[----:B------:R-:W-:Y:S01]  /*0890*/  IADD3.X R21, PT, PT, RZ, R5, RZ, P0, !PT ;  /* 0x00000005ff157210 */ /* 0x000fe200007fe4ff */
[----:B---3--:R-:W-:-:S07]  /*08a0*/  DADD R14, R10, R14 ;  /* 0x000000000a0e7229 */ /* 0x008fce000000000e */
[----:B------:R2:W-:Y:S01]  /*08b0*/  STG.E.64 desc[UR8][R12.64+0x8], R14 ;  /* 0x0000080e0c007986 */ /* 0x0005e2000c101b08 */
[----:B------:R-:W-:Y:S05]  /*08c0*/  BRA.U UP0, `(.L_x_0) ;  /* 0xfffffff900647547 */ /* 0x000fea000b83ffff */
[----:B------:R-:W-:Y:S05]  /*08d0*/  BRA.U UP1, `(.L_x_1) ;  /* 0xfffffff501ec7547 */ /* 0x000fea000b83ffff */
[----:B------:R-:W-:Y:S05]  /*08e0*/  EXIT ;  /* 0x000000000000794d */ /* 0x000fea0003800000 */
.L_x_2:
[----:B------:R-:W-:-:S00]  /*08f0*/  BRA `(.L_x_2) ;  /* 0xfffffffc00fc7947 */ /* 0x000fc0000383ffff */
[----:B------:R-:W-:-:S00]  /*0900*/  NOP ;  /* 0x0000000000007918 */ /* 0x000fc00000000000 */
[----:B------:R-:W-:-:S00]  /*0910*/  NOP ;  /* 0x0000000000007918 */ /* 0x000fc00000000000 */
[----:B------:R-:W-:-:S00]  /*0920*/  NOP ;  /* 0x0000000000007918 */ /* 0x000fc00000000000 */
[----:B------:R-:W-:-:S00]  /*0930*/  NOP ;  /* 0x0000000000007918 */ /* 0x000fc00000000000 */
[----:B------:R-:W-:-:S00]  /*0940*/  NOP ;  /* 0x0000000000007918 */ /* 0x000fc00000000000 */
[----:B------:R-:W-:-:S00]  /*0950*/  NOP ;  /* 0x0000000000007918 */ /* 0x000fc00000000000 */
[----:B------:R-:W-:-:S00]  /*0960*/  NOP ;  /* 0x0000000000007918 */ /* 0x000fc00000000000 */
[----:B------:R-:W-:-:S00]  /*0970*/  NOP ;  /* 0x0000000000007918 */ /* 0x000fc00000000000 */
.L_x_6:


//--------------------- .text._Z7kernel1PPd       --------------------------
	.section	.text._Z7kernel1PPd,"ax",@progbits
	.align	128
        .global         _Z7kernel1PPd
        .type           _Z7kernel1PPd,@function
        .size           _Z7kernel1PPd,(.L_x_7 - _Z7kernel1PPd)
        .other          _Z7kernel1PPd,@"STO_CUDA_ENTRY STV_DEFAULT"
_Z7kernel1PPd:
.text._Z7kernel1PPd:
        /* <DEDUP_REMOVED lines=9> */
.L_x_4:
        /* <DEDUP_REMOVED lines=29> */
.L_x_3:
        /* <DEDUP_REMOVED lines=105> */
.L_x_5:
        /* <DEDUP_REMOVED lines=9> */
.L_x_7:


//--------------------- .nv.shared.reserved.0     --------------------------
	.section	.nv.shared.reserved.0,"aw",@nobits
	.weak		__nv_reservedSMEM_offset_0_alias
	.size		__nv_reservedSMEM_offset_0_alias, 0, 64
	.other		__nv_reservedSMEM_offset_0_alias,@"STO_CUDA_RESERVED_SHARED STV_DEFAULT"
__nv_reservedSMEM_offset_0_alias:
	.zero		0
	.zero		64


//--------------------- .nv.constant0._Z7kernel2PPd --------------------------
	.section	.nv.constant0._Z7kernel2PPd,"a",@progbits
	.sectionflags	@""
	.align	4
.nv.constant0._Z7kernel2PPd:
	.zero		904


//--------------------- .nv.constant0._Z7kernel1PPd --------------------------
	.section	.nv.constant0._Z7kernel1PPd,"a",@progbits
	.sectionflags	@""
	.align	4
.nv.constant0._Z7kernel1PPd:
	.zero		904


//--------------------- SYMBOLS --------------------------

	.type		.nv.reservedSmem.offset0,@object
	.size		.nv.reservedSmem.offset0,0x4
